//
// Generated by NVIDIA NVVM Compiler
//
// Compiler Build ID: CL-36424714
// Cuda compilation tools, release 13.0, V13.0.88
// Based on NVVM 20.0.0
//

.version 9.0
.target sm_100
.address_size 64

	// .globl	_Z10raceKernelPi
// _ZZ10raceKernelPiE5sdata has been demoted

.visible .entry _Z10raceKernelPi(
	.param .u64 .ptr .align 1 _Z10raceKernelPi_param_0
)
{
	.reg .b32 	%r<9>;
	.reg .b64 	%rd<5>;
	// demoted variable
	.shared .align 4 .b8 _ZZ10raceKernelPiE5sdata[128];
	ld.param.u64 	%rd1, [_Z10raceKernelPi_param_0];
	cvta.to.global.u64 	%rd2, %rd1;
	mov.u32 	%r1, %tid.x;
	shl.b32 	%r2, %r1, 2;
	mov.u32 	%r3, _ZZ10raceKernelPiE5sdata;
	add.s32 	%r4, %r3, %r2;
	st.shared.u32 	[%r4], %r1;
	add.s32 	%r5, %r2, 4;
	and.b32  	%r6, %r5, 124;
	add.s32 	%r7, %r3, %r6;
	ld.shared.u32 	%r8, [%r7];
	mul.wide.u32 	%rd3, %r1, 4;
	add.s64 	%rd4, %rd2, %rd3;
	st.global.u32 	[%rd4], %r8;
	ret;

}


// ===== COMPILED SASS (sm_100) =====

	.target	sm_100

	.elftype	@"ET_EXEC"


//--------------------- .note.nv.tkinfo           --------------------------
	.section	.note.nv.tkinfo,"",@"SHT_NOTE"
	.sectionflags	@"SHF_NOTE_NV_TKINFO"
	.tkinfo
        /*0018*/ 	.word	0x00000002
        /*0030*/ 	.string	""
        /*0030*/ 	.string	"ptxas"
        /*0030*/ 	.string	"Cuda compilation tools, release 13.0, V13.0.88"
        /*0030*/ 	.string	"Build cuda_13.0.r13.0/compiler.36424714_0"
        /*0030*/ 	.string	"-arch sm_100 -m 64 "



//--------------------- .note.nv.cuinfo           --------------------------
	.section	.note.nv.cuinfo,"",@"SHT_NOTE"
	.sectionflags	@"SHF_NOTE_NV_CUINFO"
        /*0018*/ 	.short	0x0002
        /*001a*/ 	.short	0x0064
        /*001c*/ 	.short	0x0082
	.zero		2


//--------------------- .nv.info                  --------------------------
	.section	.nv.info,"",@"SHT_CUDA_INFO"
	.align	4


	//----- nvinfo : EIATTR_REGCOUNT
	.align		4
        /*0000*/ 	.byte	0x04, 0x2f
        /*0002*/ 	.short	(.L_1 - .L_0)
	.align		4
.L_0:
        /*0004*/ 	.word	index@(_Z10raceKernelPi)
        /*0008*/ 	.word	0x0000000a


	//----- nvinfo : EIATTR_FRAME_SIZE
	.align		4
.L_1:
        /*000c*/ 	.byte	0x04, 0x11
        /*000e*/ 	.short	(.L_3 - .L_2)
	.align		4
.L_2:
        /*0010*/ 	.word	index@(_Z10raceKernelPi)
        /*0014*/ 	.word	0x00000000


	//----- nvinfo : EIATTR_MIN_STACK_SIZE
	.align		4
.L_3:
        /*0018*/ 	.byte	0x04, 0x12
        /*001a*/ 	.short	(.L_5 - .L_4)
	.align		4
.L_4:
        /*001c*/ 	.word	index@(_Z10raceKernelPi)
        /*0020*/ 	.word	0x00000000
.L_5:


//--------------------- .nv.compat                --------------------------
	.section	.nv.compat,"",@"SHT_CUDA_COMPAT_INFO"
	.align	4
        /*0000*/ 	.byte	0x02, 0x09, 0x00, 0x00, 0x02, 0x02, 0x01, 0x00, 0x02, 0x05, 0x05, 0x00, 0x03, 0x07, 0x01, 0x01
        /*0010*/ 	.byte	0x02, 0x03, 0x00, 0x00, 0x02, 0x06, 0x01, 0x00, 0x04, 0x0b, 0x08, 0x00, 0x09, 0x00, 0x00, 0x00
        /*0020*/ 	.byte	0x00, 0x00, 0x00, 0x00


//--------------------- .nv.info._Z10raceKernelPi --------------------------
	.section	.nv.info._Z10raceKernelPi,"",@"SHT_CUDA_INFO"
	.sectionflags	@""
	.align	4


	//----- nvinfo : EIATTR_CUDA_API_VERSION
	.align		4
        /*0000*/ 	.byte	0x04, 0x37
        /*0002*/ 	.short	(.L_7 - .L_6)
.L_6:
        /*0004*/ 	.word	0x00000082


	//----- nvinfo : EIATTR_KPARAM_INFO
	.align		4
.L_7:
        /*0008*/ 	.byte	0x04, 0x17
        /*000a*/ 	.short	(.L_9 - .L_8)
.L_8:
        /*000c*/ 	.word	0x00000000
        /*0010*/ 	.short	0x0000
        /*0012*/ 	.short	0x0000
        /*0014*/ 	.byte	0x00, 0xf5, 0x21, 0x00


	//----- nvinfo : EIATTR_SPARSE_MMA_MASK
	.align		4
.L_9:
        /*0018*/ 	.byte	0x03, 0x50
        /*001a*/ 	.short	0x0000


	//----- nvinfo : EIATTR_MAXREG_COUNT
	.align		4
        /*001c*/ 	.byte	0x03, 0x1b
        /*001e*/ 	.short	0x00ff


	//----- nvinfo : EIATTR_MERCURY_ISA_VERSION
	.align		4
        /*0020*/ 	.byte	0x03, 0x5f
        /*0022*/ 	.short	0x0101


	//----- nvinfo : EIATTR_VRC_CTA_INIT_COUNT
	.align		4
        /*0024*/ 	.byte	0x02, 0x4a
	.zero		1
	.zero		1


	//----- nvinfo : EIATTR_EXIT_INSTR_OFFSETS
	.align		4
        /*0028*/ 	.byte	0x04, 0x1c
        /*002a*/ 	.short	(.L_11 - .L_10)


	//   ....[0]....
.L_10:
        /*002c*/ 	.word	0x000000e0


	//----- nvinfo : EIATTR_CBANK_PARAM_SIZE
	.align		4
.L_11:
        /*0030*/ 	.byte	0x03, 0x19
        /*0032*/ 	.short	0x0008


	//----- nvinfo : EIATTR_PARAM_CBANK
	.align		4
        /*0034*/ 	.byte	0x04, 0x0a
        /*0036*/ 	.short	(.L_13 - .L_12)
	.align		4
.L_12:
        /*0038*/ 	.word	index@(.nv.constant0._Z10raceKernelPi)
        /*003c*/ 	.short	0x0380
        /*003e*/ 	.short	0x0008


	//----- nvinfo : EIATTR_SW_WAR
	.align		4
.L_13:
        /*0040*/ 	.byte	0x04, 0x36
        /*0042*/ 	.short	(.L_15 - .L_14)
.L_14:
        /*0044*/ 	.word	0x00000008
.L_15:


//--------------------- .nv.callgraph             --------------------------
	.section	.nv.callgraph,"",@"SHT_CUDA_CALLGRAPH"
	.align	4
	.sectionentsize	8
	.align		4
        /*0000*/ 	.word	0x00000000
	.align		4
        /*0004*/ 	.word	0xffffffff
	.align		4
        /*0008*/ 	.word	0x00000000
	.align		4
        /*000c*/ 	.word	0xfffffffe
	.align		4
        /*0010*/ 	.word	0x00000000
	.align		4
        /*0014*/ 	.word	0xfffffffd
	.align		4
        /*0018*/ 	.word	0x00000000
	.align		4
        /*001c*/ 	.word	0xfffffffc


//--------------------- .text._Z10raceKernelPi    --------------------------
	.section	.text._Z10raceKernelPi,"ax",@progbits
	.align	128
        .global         _Z10raceKernelPi
        .type           _Z10raceKernelPi,@function
        .size           _Z10raceKernelPi,(.L_x_1 - _Z10raceKernelPi)
        .other          _Z10raceKernelPi,@"STO_CUDA_ENTRY STV_DEFAULT"
_Z10raceKernelPi:
.text._Z10raceKernelPi:
[----:B------:R-:W-:Y:S01]  /*0000*/  LDC R1, c[0x0][0x37c] ;  /* 0x0000df00ff017b82 */ /* 0x000fe20000000800 */
[----:B------:R-:W0:Y:S07]  /*0010*/  S2R R7, SR_TID.X ;  /* 0x0000000000077919 */ /* 0x000e2e0000002100 */
[----:B------:R-:W1:Y:S01]  /*0020*/  S2UR UR5, SR_CgaCtaId ;  /* 0x00000000000579c3 */ /* 0x000e620000008800 */
[----:B------:R-:W-:Y:S02]  /*0030*/  UMOV UR4, 0x400 ;  /* 0x0000040000047882 */ /* 0x000fe40000000000 */
[----:B-1----:R-:W-:Y:S01]  /*0040*/  ULEA UR4, UR5, UR4, 0x18 ;  /* 0x0000000405047291 */ /* 0x002fe2000f8ec0ff */
[----:B0-----:R-:W-:-:S05]  /*0050*/  LEA R2, R7, 0x4, 0x2 ;  /* 0x0000000407027811 */ /* 0x001fca00078e10ff */
[C---:B------:R-:W-:Y:S02]  /*0060*/  LEA R0, R7.reuse, UR4, 0x2 ;  /* 0x0000000407007c11 */ /* 0x040fe4000f8e10ff */
[----:B------:R-:W-:Y:S02]  /*0070*/  LOP3.LUT R4, R2, 0x7c, RZ, 0xc0, !PT ;  /* 0x0000007c02047812 */ /* 0x000fe400078ec0ff */
[----:B------:R-:W0:Y:S01]  /*0080*/  LDC.64 R2, c[0x0][0x380] ;  /* 0x0000e000ff027b82 */ /* 0x000e220000000a00 */
[----:B------:R-:W-:Y:S04]  /*0090*/  STS [R0], R7 ;  /* 0x0000000700007388 */ /* 0x000fe80000000800 */
[----:B------:R-:W1:Y:S01]  /*00a0*/  LDS R5, [R4+UR4] ;  /* 0x0000000404057984 */ /* 0x000e620008000800 */
[----:B------:R-:W1:Y:S01]  /*00b0*/  LDCU.64 UR4, c[0x0][0x358] ;  /* 0x00006b00ff0477ac */ /* 0x000e620008000a00 */
[----:B0-----:R-:W-:-:S05]  /*00c0*/  IMAD.WIDE.U32 R2, R7, 0x4, R2 ;  /* 0x0000000407027825 */ /* 0x001fca00078e0002 */
[----:B-1----:R-:W-:Y:S01]  /*00d0*/  STG.E desc[UR4][R2.64], R5 ;  /* 0x0000000502007986 */ /* 0x002fe2000c101904 */
[----:B------:R-:W-:Y:S05]  /*00e0*/  EXIT ;  /* 0x000000000000794d */ /* 0x000fea0003800000 */
.L_x_0:
[----:B------:R-:W-:-:S00]  /*00f0*/  BRA `(.L_x_0) ;  /* 0xfffffffc00fc7947 */ /* 0x000fc0000383ffff */
[----:B------:R-:W-:-:S00]  /*0100*/  NOP ;  /* 0x0000000000007918 */ /* 0x000fc00000000000 */
[----:B------:R-:W-:-:S00]  /*0110*/  NOP ;  /* 0x0000000000007918 */ /* 0x000fc00000000000 */
[----:B------:R-:W-:-:S00]  /*0120*/  NOP ;  /* 0x0000000000007918 */ /* 0x000fc00000000000 */
[----:B------:R-:W-:-:S00]  /*0130*/  NOP ;  /* 0x0000000000007918 */ /* 0x000fc00000000000 */
[----:B------:R-:W-:-:S00]  /*0140*/  NOP ;  /* 0x0000000000007918 */ /* 0x000fc00000000000 */
[----:B------:R-:W-:-:S00]  /*0150*/  NOP ;  /* 0x0000000000007918 */ /* 0x000fc00000000000 */
[----:B------:R-:W-:-:S00]  /*0160*/  NOP ;  /* 0x0000000000007918 */ /* 0x000fc00000000000 */
[----:B------:R-:W-:-:S00]  /*0170*/  NOP ;  /* 0x0000000000007918 */ /* 0x000fc00000000000 */
.L_x_1:


//--------------------- .nv.shared._Z10raceKernelPi --------------------------
	.section	.nv.shared._Z10raceKernelPi,"aw",@nobits
	.sectionflags	@""
	.align	4
.nv.shared._Z10raceKernelPi:
	.zero		1152


//--------------------- .nv.shared.reserved.0     --------------------------
	.section	.nv.shared.reserved.0,"aw",@nobits
	.weak		__nv_reservedSMEM_offset_0_alias
	.size		__nv_reservedSMEM_offset_0_alias, 0, 64
	.other		__nv_reservedSMEM_offset_0_alias,@"STO_CUDA_RESERVED_SHARED STV_DEFAULT"
__nv_reservedSMEM_offset_0_alias:
	.zero		0
	.zero		64


//--------------------- .nv.constant0._Z10raceKernelPi --------------------------
	.section	.nv.constant0._Z10raceKernelPi,"a",@progbits
	.sectionflags	@""
	.align	4
.nv.constant0._Z10raceKernelPi:
	.zero		904


//--------------------- SYMBOLS --------------------------

	.type		.nv.reservedSmem.offset0,@object
	.size		.nv.reservedSmem.offset0,0x4
	.type		.nv.reservedSmem.cap,@object
	.size		.nv.reservedSmem.cap,0x4
